//
// Generated by NVIDIA NVVM Compiler
//
// Compiler Build ID: CL-36424714
// Cuda compilation tools, release 13.0, V13.0.88
// Based on NVVM 20.0.0
//

.version 9.0
.target sm_100
.address_size 64

	// .globl	_Z11init_kernelv
.global .align 4 .b8 d_X[2048];
.global .align 4 .b8 d_Y[2048];
.global .align 4 .b8 d_dist[523264];
.global .align 4 .f32 d_min;
// _ZZ26OneThreadPerParticleKernelvE5b_min has been demoted
.global .align 1 .b8 _ZN34_INTERNAL_e27e9c51_4_k_cu_a31b17e94cuda3std3__45__cpo5beginE[1];
.global .align 1 .b8 _ZN34_INTERNAL_e27e9c51_4_k_cu_a31b17e94cuda3std3__45__cpo3endE[1];
.global .align 1 .b8 _ZN34_INTERNAL_e27e9c51_4_k_cu_a31b17e94cuda3std3__45__cpo6cbeginE[1];
.global .align 1 .b8 _ZN34_INTERNAL_e27e9c51_4_k_cu_a31b17e94cuda3std3__45__cpo4cendE[1];
.global .align 1 .b8 _ZN34_INTERNAL_e27e9c51_4_k_cu_a31b17e94cuda3std3__45__cpo6rbeginE[1];
.global .align 1 .b8 _ZN34_INTERNAL_e27e9c51_4_k_cu_a31b17e94cuda3std3__45__cpo4rendE[1];
.global .align 1 .b8 _ZN34_INTERNAL_e27e9c51_4_k_cu_a31b17e94cuda3std3__45__cpo7crbeginE[1];
.global .align 1 .b8 _ZN34_INTERNAL_e27e9c51_4_k_cu_a31b17e94cuda3std3__45__cpo5crendE[1];
.global .align 1 .b8 _ZN34_INTERNAL_e27e9c51_4_k_cu_a31b17e94cuda3std3__436_GLOBAL__N__e27e9c51_4_k_cu_a31b17e96ignoreE[1];
.global .align 1 .b8 _ZN34_INTERNAL_e27e9c51_4_k_cu_a31b17e94cuda3std3__419piecewise_constructE[1];
.global .align 1 .b8 _ZN34_INTERNAL_e27e9c51_4_k_cu_a31b17e94cuda3std3__48in_placeE[1];
.global .align 1 .b8 _ZN34_INTERNAL_e27e9c51_4_k_cu_a31b17e94cuda3std3__420unreachable_sentinelE[1];
.global .align 1 .b8 _ZN34_INTERNAL_e27e9c51_4_k_cu_a31b17e94cuda3std3__47nulloptE[1];
.global .align 1 .b8 _ZN34_INTERNAL_e27e9c51_4_k_cu_a31b17e94cuda3std3__48unexpectE[1];
.global .align 1 .b8 _ZN34_INTERNAL_e27e9c51_4_k_cu_a31b17e94cuda3std6ranges3__45__cpo4swapE[1];
.global .align 1 .b8 _ZN34_INTERNAL_e27e9c51_4_k_cu_a31b17e94cuda3std6ranges3__45__cpo9iter_moveE[1];
.global .align 1 .b8 _ZN34_INTERNAL_e27e9c51_4_k_cu_a31b17e94cuda3std6ranges3__45__cpo5beginE[1];
.global .align 1 .b8 _ZN34_INTERNAL_e27e9c51_4_k_cu_a31b17e94cuda3std6ranges3__45__cpo3endE[1];
.global .align 1 .b8 _ZN34_INTERNAL_e27e9c51_4_k_cu_a31b17e94cuda3std6ranges3__45__cpo6cbeginE[1];
.global .align 1 .b8 _ZN34_INTERNAL_e27e9c51_4_k_cu_a31b17e94cuda3std6ranges3__45__cpo4cendE[1];
.global .align 1 .b8 _ZN34_INTERNAL_e27e9c51_4_k_cu_a31b17e94cuda3std6ranges3__45__cpo7advanceE[1];
.global .align 1 .b8 _ZN34_INTERNAL_e27e9c51_4_k_cu_a31b17e94cuda3std6ranges3__45__cpo9iter_swapE[1];
.global .align 1 .b8 _ZN34_INTERNAL_e27e9c51_4_k_cu_a31b17e94cuda3std6ranges3__45__cpo4nextE[1];
.global .align 1 .b8 _ZN34_INTERNAL_e27e9c51_4_k_cu_a31b17e94cuda3std6ranges3__45__cpo4prevE[1];
.global .align 1 .b8 _ZN34_INTERNAL_e27e9c51_4_k_cu_a31b17e94cuda3std6ranges3__45__cpo4dataE[1];
.global .align 1 .b8 _ZN34_INTERNAL_e27e9c51_4_k_cu_a31b17e94cuda3std6ranges3__45__cpo5cdataE[1];
.global .align 1 .b8 _ZN34_INTERNAL_e27e9c51_4_k_cu_a31b17e94cuda3std6ranges3__45__cpo4sizeE[1];
.global .align 1 .b8 _ZN34_INTERNAL_e27e9c51_4_k_cu_a31b17e94cuda3std6ranges3__45__cpo5ssizeE[1];
.global .align 1 .b8 _ZN34_INTERNAL_e27e9c51_4_k_cu_a31b17e94cuda3std6ranges3__45__cpo8distanceE[1];
.global .align 1 .b8 _ZN34_INTERNAL_e27e9c51_4_k_cu_a31b17e96thrust24THRUST_300001_SM_1000_NS8cuda_cub3parE[1];
.global .align 1 .b8 _ZN34_INTERNAL_e27e9c51_4_k_cu_a31b17e96thrust24THRUST_300001_SM_1000_NS8cuda_cub10par_nosyncE[1];
.global .align 1 .b8 _ZN34_INTERNAL_e27e9c51_4_k_cu_a31b17e96thrust24THRUST_300001_SM_1000_NS6system6detail10sequential3seqE[1];
.global .align 1 .b8 _ZN34_INTERNAL_e27e9c51_4_k_cu_a31b17e96thrust24THRUST_300001_SM_1000_NS6system3cpp3parE[1];
.global .align 1 .b8 _ZN34_INTERNAL_e27e9c51_4_k_cu_a31b17e96thrust24THRUST_300001_SM_1000_NS12placeholders2_1E[1];
.global .align 1 .b8 _ZN34_INTERNAL_e27e9c51_4_k_cu_a31b17e96thrust24THRUST_300001_SM_1000_NS12placeholders2_2E[1];
.global .align 1 .b8 _ZN34_INTERNAL_e27e9c51_4_k_cu_a31b17e96thrust24THRUST_300001_SM_1000_NS12placeholders2_3E[1];
.global .align 1 .b8 _ZN34_INTERNAL_e27e9c51_4_k_cu_a31b17e96thrust24THRUST_300001_SM_1000_NS12placeholders2_4E[1];
.global .align 1 .b8 _ZN34_INTERNAL_e27e9c51_4_k_cu_a31b17e96thrust24THRUST_300001_SM_1000_NS12placeholders2_5E[1];
.global .align 1 .b8 _ZN34_INTERNAL_e27e9c51_4_k_cu_a31b17e96thrust24THRUST_300001_SM_1000_NS12placeholders2_6E[1];
.global .align 1 .b8 _ZN34_INTERNAL_e27e9c51_4_k_cu_a31b17e96thrust24THRUST_300001_SM_1000_NS12placeholders2_7E[1];
.global .align 1 .b8 _ZN34_INTERNAL_e27e9c51_4_k_cu_a31b17e96thrust24THRUST_300001_SM_1000_NS12placeholders2_8E[1];
.global .align 1 .b8 _ZN34_INTERNAL_e27e9c51_4_k_cu_a31b17e96thrust24THRUST_300001_SM_1000_NS12placeholders2_9E[1];
.global .align 1 .b8 _ZN34_INTERNAL_e27e9c51_4_k_cu_a31b17e96thrust24THRUST_300001_SM_1000_NS12placeholders3_10E[1];
.global .align 1 .b8 _ZN34_INTERNAL_e27e9c51_4_k_cu_a31b17e96thrust24THRUST_300001_SM_1000_NS3seqE[1];
.global .align 1 .b8 _ZN34_INTERNAL_e27e9c51_4_k_cu_a31b17e96thrust24THRUST_300001_SM_1000_NS6deviceE[1];

.visible .entry _Z11init_kernelv()
{
	.reg .b32 	%r<2>;

	mov.b32 	%r1, 1065353216;
	st.global.u32 	[d_min], %r1;
	ret;

}
	// .globl	_Z26OneThreadPerParticleKernelv
.visible .entry _Z26OneThreadPerParticleKernelv()
{
	.reg .pred 	%p<8>;
	.reg .b32 	%r<14>;
	.reg .b32 	%f<9>;
	// demoted variable
	.shared .align 4 .b8 _ZZ26OneThreadPerParticleKernelvE5b_min[1024];
	mov.u32 	%r1, %tid.x;
	mov.u32 	%r13, %ntid.x;
	bar.sync 	0;
	setp.lt.u32 	%p1, %r13, 2;
	@%p1 bra 	$L__BB1_5;
	shl.b32 	%r7, %r1, 2;
	mov.u32 	%r8, _ZZ26OneThreadPerParticleKernelvE5b_min;
	add.s32 	%r3, %r8, %r7;
$L__BB1_2:
	shr.u32 	%r5, %r13, 1;
	setp.ge.u32 	%p2, %r1, %r5;
	@%p2 bra 	$L__BB1_4;
	ld.shared.f32 	%f5, [%r3];
	shl.b32 	%r9, %r5, 2;
	add.s32 	%r10, %r3, %r9;
	ld.shared.f32 	%f6, [%r10];
	setp.lt.f32 	%p3, %f5, %f6;
	selp.f32 	%f7, %f5, %f6, %p3;
	st.shared.f32 	[%r3], %f7;
$L__BB1_4:
	bar.sync 	0;
	setp.gt.u32 	%p4, %r13, 3;
	mov.u32 	%r13, %r5;
	@%p4 bra 	$L__BB1_2;
$L__BB1_5:
	setp.ne.s32 	%p5, %r1, 0;
	@%p5 bra 	$L__BB1_9;
	ld.shared.f32 	%f1, [_ZZ26OneThreadPerParticleKernelvE5b_min];
	ld.global.f32 	%f8, [d_min];
	setp.le.f32 	%p6, %f8, %f1;
	@%p6 bra 	$L__BB1_9;
	mov.b32 	%r6, %f1;
$L__BB1_8:
	mov.b32 	%r11, %f8;
	atom.relaxed.global.cas.b32 	%r12, [d_min], %r11, %r6;
	cvt.rn.f32.u32 	%f4, %r12;
	setp.neu.f32 	%p7, %f8, %f4;
	mov.f32 	%f8, %f4;
	@%p7 bra 	$L__BB1_8;
$L__BB1_9:
	ret;

}
	// .globl	_Z22OneThreadPerPairKernelv
.visible .entry _Z22OneThreadPerPairKernelv()
{


	ret;

}
	// .globl	_ZN3cub18CUB_300001_SM_10006detail11EmptyKernelIvEEvv
.visible .entry _ZN3cub18CUB_300001_SM_10006detail11EmptyKernelIvEEvv()
{


	ret;

}


// ===== COMPILED SASS (sm_100) =====

	.target	sm_100

	.elftype	@"ET_EXEC"


//--------------------- .note.nv.tkinfo           --------------------------
	.section	.note.nv.tkinfo,"",@"SHT_NOTE"
	.sectionflags	@"SHF_NOTE_NV_TKINFO"
	.tkinfo
        /*0018*/ 	.word	0x00000002
        /*0030*/ 	.string	""
        /*0030*/ 	.string	"ptxas"
        /*0030*/ 	.string	"Cuda compilation tools, release 13.0, V13.0.88"
        /*0030*/ 	.string	"Build cuda_13.0.r13.0/compiler.36424714_0"
        /*0030*/ 	.string	"-arch sm_100 -m 64 "



//--------------------- .note.nv.cuinfo           --------------------------
	.section	.note.nv.cuinfo,"",@"SHT_NOTE"
	.sectionflags	@"SHF_NOTE_NV_CUINFO"
        /*0018*/ 	.short	0x0002
        /*001a*/ 	.short	0x0064
        /*001c*/ 	.short	0x0082
	.zero		2


//--------------------- .nv.info                  --------------------------
	.section	.nv.info,"",@"SHT_CUDA_INFO"
	.align	4


	//----- nvinfo : EIATTR_REGCOUNT
	.align		4
        /*0000*/ 	.byte	0x04, 0x2f
        /*0002*/ 	.short	(.L_50 - .L_49)
	.align		4
.L_49:
        /*0004*/ 	.word	index@(_Z11init_kernelv)
        /*0008*/ 	.word	0x00000008


	//----- nvinfo : EIATTR_FRAME_SIZE
	.align		4
.L_50:
        /*000c*/ 	.byte	0x04, 0x11
        /*000e*/ 	.short	(.L_52 - .L_51)
	.align		4
.L_51:
        /*0010*/ 	.word	index@(_Z11init_kernelv)
        /*0014*/ 	.word	0x00000000


	//----- nvinfo : EIATTR_REGCOUNT
	.align		4
.L_52:
        /*0018*/ 	.byte	0x04, 0x2f
        /*001a*/ 	.short	(.L_54 - .L_53)
	.align		4
.L_53:
        /*001c*/ 	.word	index@(_Z26OneThreadPerParticleKernelv)
        /*0020*/ 	.word	0x0000000a


	//----- nvinfo : EIATTR_FRAME_SIZE
	.align		4
.L_54:
        /*0024*/ 	.byte	0x04, 0x11
        /*0026*/ 	.short	(.L_56 - .L_55)
	.align		4
.L_55:
        /*0028*/ 	.word	index@(_Z26OneThreadPerParticleKernelv)
        /*002c*/ 	.word	0x00000000


	//----- nvinfo : EIATTR_REGCOUNT
	.align		4
.L_56:
        /*0030*/ 	.byte	0x04, 0x2f
        /*0032*/ 	.short	(.L_58 - .L_57)
	.align		4
.L_57:
        /*0034*/ 	.word	index@(_Z22OneThreadPerPairKernelv)
        /*0038*/ 	.word	0x00000004


	//----- nvinfo : EIATTR_FRAME_SIZE
	.align		4
.L_58:
        /*003c*/ 	.byte	0x04, 0x11
        /*003e*/ 	.short	(.L_60 - .L_59)
	.align		4
.L_59:
        /*0040*/ 	.word	index@(_Z22OneThreadPerPairKernelv)
        /*0044*/ 	.word	0x00000000


	//----- nvinfo : EIATTR_REGCOUNT
	.align		4
.L_60:
        /*0048*/ 	.byte	0x04, 0x2f
        /*004a*/ 	.short	(.L_62 - .L_61)
	.align		4
.L_61:
        /*004c*/ 	.word	index@(_ZN3cub18CUB_300001_SM_10006detail11EmptyKernelIvEEvv)
        /*0050*/ 	.word	0x00000004


	//----- nvinfo : EIATTR_FRAME_SIZE
	.align		4
.L_62:
        /*0054*/ 	.byte	0x04, 0x11
        /*0056*/ 	.short	(.L_64 - .L_63)
	.align		4
.L_63:
        /*0058*/ 	.word	index@(_ZN3cub18CUB_300001_SM_10006detail11EmptyKernelIvEEvv)
        /*005c*/ 	.word	0x00000000


	//----- nvinfo : EIATTR_MIN_STACK_SIZE
	.align		4
.L_64:
        /*0060*/ 	.byte	0x04, 0x12
        /*0062*/ 	.short	(.L_66 - .L_65)
	.align		4
.L_65:
        /*0064*/ 	.word	index@(_ZN3cub18CUB_300001_SM_10006detail11EmptyKernelIvEEvv)
        /*0068*/ 	.word	0x00000000


	//----- nvinfo : EIATTR_MIN_STACK_SIZE
	.align		4
.L_66:
        /*006c*/ 	.byte	0x04, 0x12
        /*006e*/ 	.short	(.L_68 - .L_67)
	.align		4
.L_67:
        /*0070*/ 	.word	index@(_Z22OneThreadPerPairKernelv)
        /*0074*/ 	.word	0x00000000


	//----- nvinfo : EIATTR_MIN_STACK_SIZE
	.align		4
.L_68:
        /*0078*/ 	.byte	0x04, 0x12
        /*007a*/ 	.short	(.L_70 - .L_69)
	.align		4
.L_69:
        /*007c*/ 	.word	index@(_Z26OneThreadPerParticleKernelv)
        /*0080*/ 	.word	0x00000000


	//----- nvinfo : EIATTR_MIN_STACK_SIZE
	.align		4
.L_70:
        /*0084*/ 	.byte	0x04, 0x12
        /*0086*/ 	.short	(.L_72 - .L_71)
	.align		4
.L_71:
        /*0088*/ 	.word	index@(_Z11init_kernelv)
        /*008c*/ 	.word	0x00000000
.L_72:


//--------------------- .nv.compat                --------------------------
	.section	.nv.compat,"",@"SHT_CUDA_COMPAT_INFO"
	.align	4
        /*0000*/ 	.byte	0x02, 0x09, 0x00, 0x00, 0x02, 0x02, 0x01, 0x00, 0x02, 0x05, 0x05, 0x00, 0x03, 0x07, 0x01, 0x01
        /*0010*/ 	.byte	0x02, 0x03, 0x00, 0x00, 0x02, 0x06, 0x01, 0x00, 0x04, 0x0b, 0x08, 0x00, 0x09, 0x00, 0x00, 0x00
        /*0020*/ 	.byte	0x00, 0x00, 0x00, 0x00


//--------------------- .nv.info._ZN3cub18CUB_300001_SM_10006detail11EmptyKernelIvEEvv --------------------------
	.section	.nv.info._ZN3cub18CUB_300001_SM_10006detail11EmptyKernelIvEEvv,"",@"SHT_CUDA_INFO"
	.sectionflags	@""
	.align	4


	//----- nvinfo : EIATTR_CUDA_API_VERSION
	.align		4
        /*0000*/ 	.byte	0x04, 0x37
        /*0002*/ 	.short	(.L_74 - .L_73)
.L_73:
        /*0004*/ 	.word	0x00000082


	//----- nvinfo : EIATTR_SPARSE_MMA_MASK
	.align		4
.L_74:
        /*0008*/ 	.byte	0x03, 0x50
        /*000a*/ 	.short	0x0000


	//----- nvinfo : EIATTR_MAXREG_COUNT
	.align		4
        /*000c*/ 	.byte	0x03, 0x1b
        /*000e*/ 	.short	0x00ff


	//----- nvinfo : EIATTR_MERCURY_ISA_VERSION
	.align		4
        /*0010*/ 	.byte	0x03, 0x5f
        /*0012*/ 	.short	0x0101


	//----- nvinfo : EIATTR_VRC_CTA_INIT_COUNT
	.align		4
        /*0014*/ 	.byte	0x02, 0x4a
	.zero		1
	.zero		1


	//----- nvinfo : EIATTR_EXIT_INSTR_OFFSETS
	.align		4
        /*0018*/ 	.byte	0x04, 0x1c
        /*001a*/ 	.short	(.L_76 - .L_75)


	//   ....[0]....
.L_75:
        /*001c*/ 	.word	0x00000010


	//----- nvinfo : EIATTR_SW_WAR
	.align		4
.L_76:
        /*0020*/ 	.byte	0x04, 0x36
        /*0022*/ 	.short	(.L_78 - .L_77)
.L_77:
        /*0024*/ 	.word	0x00000008
.L_78:


//--------------------- .nv.info._Z22OneThreadPerPairKernelv --------------------------
	.section	.nv.info._Z22OneThreadPerPairKernelv,"",@"SHT_CUDA_INFO"
	.sectionflags	@""
	.align	4


	//----- nvinfo : EIATTR_CUDA_API_VERSION
	.align		4
        /*0000*/ 	.byte	0x04, 0x37
        /*0002*/ 	.short	(.L_80 - .L_79)
.L_79:
        /*0004*/ 	.word	0x00000082


	//----- nvinfo : EIATTR_SPARSE_MMA_MASK
	.align		4
.L_80:
        /*0008*/ 	.byte	0x03, 0x50
        /*000a*/ 	.short	0x0000


	//----- nvinfo : EIATTR_MAXREG_COUNT
	.align		4
        /*000c*/ 	.byte	0x03, 0x1b
        /*000e*/ 	.short	0x00ff


	//----- nvinfo : EIATTR_MERCURY_ISA_VERSION
	.align		4
        /*0010*/ 	.byte	0x03, 0x5f
        /*0012*/ 	.short	0x0101


	//----- nvinfo : EIATTR_VRC_CTA_INIT_COUNT
	.align		4
        /*0014*/ 	.byte	0x02, 0x4a
	.zero		1
	.zero		1


	//----- nvinfo : EIATTR_EXIT_INSTR_OFFSETS
	.align		4
        /*0018*/ 	.byte	0x04, 0x1c
        /*001a*/ 	.short	(.L_82 - .L_81)


	//   ....[0]....
.L_81:
        /*001c*/ 	.word	0x00000010


	//----- nvinfo : EIATTR_SW_WAR
	.align		4
.L_82:
        /*0020*/ 	.byte	0x04, 0x36
        /*0022*/ 	.short	(.L_84 - .L_83)
.L_83:
        /*0024*/ 	.word	0x00000008
.L_84:


//--------------------- .nv.info._Z26OneThreadPerParticleKernelv --------------------------
	.section	.nv.info._Z26OneThreadPerParticleKernelv,"",@"SHT_CUDA_INFO"
	.sectionflags	@""
	.align	4


	//----- nvinfo : EIATTR_CUDA_API_VERSION
	.align		4
        /*0000*/ 	.byte	0x04, 0x37
        /*0002*/ 	.short	(.L_86 - .L_85)
.L_85:
        /*0004*/ 	.word	0x00000082


	//----- nvinfo : EIATTR_SPARSE_MMA_MASK
	.align		4
.L_86:
        /*0008*/ 	.byte	0x03, 0x50
        /*000a*/ 	.short	0x0000


	//----- nvinfo : EIATTR_MAXREG_COUNT
	.align		4
        /*000c*/ 	.byte	0x03, 0x1b
        /*000e*/ 	.short	0x00ff


	//----- nvinfo : EIATTR_NUM_BARRIERS
	.align		4
        /*0010*/ 	.byte	0x02, 0x4c
        /*0012*/ 	.byte	0x01
	.zero		1


	//----- nvinfo : EIATTR_MERCURY_ISA_VERSION
	.align		4
        /*0014*/ 	.byte	0x03, 0x5f
        /*0016*/ 	.short	0x0101


	//----- nvinfo : EIATTR_VRC_CTA_INIT_COUNT
	.align		4
        /*0018*/ 	.byte	0x02, 0x4a
	.zero		1
	.zero		1


	//----- nvinfo : EIATTR_EXIT_INSTR_OFFSETS
	.align		4
        /*001c*/ 	.byte	0x04, 0x1c
        /*001e*/ 	.short	(.L_88 - .L_87)


	//   ....[0]....
.L_87:
        /*0020*/ 	.word	0x00000180


	//   ....[1]....
        /*0024*/ 	.word	0x00000210


	//   ....[2]....
        /*0028*/ 	.word	0x00000290


	//----- nvinfo : EIATTR_CRS_STACK_SIZE
	.align		4
.L_88:
        /*002c*/ 	.byte	0x04, 0x1e
        /*002e*/ 	.short	(.L_90 - .L_89)
.L_89:
        /*0030*/ 	.word	0x00000000


	//----- nvinfo : EIATTR_SW_WAR
	.align		4
.L_90:
        /*0034*/ 	.byte	0x04, 0x36
        /*0036*/ 	.short	(.L_92 - .L_91)
.L_91:
        /*0038*/ 	.word	0x00000008
.L_92:


//--------------------- .nv.info._Z11init_kernelv --------------------------
	.section	.nv.info._Z11init_kernelv,"",@"SHT_CUDA_INFO"
	.sectionflags	@""
	.align	4


	//----- nvinfo : EIATTR_CUDA_API_VERSION
	.align		4
        /*0000*/ 	.byte	0x04, 0x37
        /*0002*/ 	.short	(.L_94 - .L_93)
.L_93:
        /*0004*/ 	.word	0x00000082


	//----- nvinfo : EIATTR_SPARSE_MMA_MASK
	.align		4
.L_94:
        /*0008*/ 	.byte	0x03, 0x50
        /*000a*/ 	.short	0x0000


	//----- nvinfo : EIATTR_MAXREG_COUNT
	.align		4
        /*000c*/ 	.byte	0x03, 0x1b
        /*000e*/ 	.short	0x00ff


	//----- nvinfo : EIATTR_MERCURY_ISA_VERSION
	.align		4
        /*0010*/ 	.byte	0x03, 0x5f
        /*0012*/ 	.short	0x0101


	//----- nvinfo : EIATTR_VRC_CTA_INIT_COUNT
	.align		4
        /*0014*/ 	.byte	0x02, 0x4a
	.zero		1
	.zero		1


	//----- nvinfo : EIATTR_EXIT_INSTR_OFFSETS
	.align		4
        /*0018*/ 	.byte	0x04, 0x1c
        /*001a*/ 	.short	(.L_96 - .L_95)


	//   ....[0]....
.L_95:
        /*001c*/ 	.word	0x00000050


	//----- nvinfo : EIATTR_SW_WAR
	.align		4
.L_96:
        /*0020*/ 	.byte	0x04, 0x36
        /*0022*/ 	.short	(.L_98 - .L_97)
.L_97:
        /*0024*/ 	.word	0x00000008
.L_98:


//--------------------- .nv.callgraph             --------------------------
	.section	.nv.callgraph,"",@"SHT_CUDA_CALLGRAPH"
	.align	4
	.sectionentsize	8
	.align		4
        /*0000*/ 	.word	0x00000000
	.align		4
        /*0004*/ 	.word	0xffffffff
	.align		4
        /*0008*/ 	.word	0x00000000
	.align		4
        /*000c*/ 	.word	0xfffffffe
	.align		4
        /*0010*/ 	.word	0x00000000
	.align		4
        /*0014*/ 	.word	0xfffffffd
	.align		4
        /*0018*/ 	.word	0x00000000
	.align		4
        /*001c*/ 	.word	0xfffffffc


//--------------------- .nv.constant4             --------------------------
	.section	.nv.constant4,"a",@progbits
	.align	8
	.align		8
.nv.constant4:
        /*0000*/ 	.dword	d_X
	.align		8
        /*0008*/ 	.dword	d_Y
	.align		8
        /*0010*/ 	.dword	d_dist
	.align		8
        /*0018*/ 	.dword	d_min
	.align		8
        /*0020*/ 	.dword	_ZN34_INTERNAL_e27e9c51_4_k_cu_a31b17e94cuda3std3__45__cpo5beginE
	.align		8
        /*0028*/ 	.dword	_ZN34_INTERNAL_e27e9c51_4_k_cu_a31b17e94cuda3std3__45__cpo3endE
	.align		8
        /*0030*/ 	.dword	_ZN34_INTERNAL_e27e9c51_4_k_cu_a31b17e94cuda3std3__45__cpo6cbeginE
	.align		8
        /*0038*/ 	.dword	_ZN34_INTERNAL_e27e9c51_4_k_cu_a31b17e94cuda3std3__45__cpo4cendE
	.align		8
        /*0040*/ 	.dword	_ZN34_INTERNAL_e27e9c51_4_k_cu_a31b17e94cuda3std3__45__cpo6rbeginE
	.align		8
        /*0048*/ 	.dword	_ZN34_INTERNAL_e27e9c51_4_k_cu_a31b17e94cuda3std3__45__cpo4rendE
	.align		8
        /*0050*/ 	.dword	_ZN34_INTERNAL_e27e9c51_4_k_cu_a31b17e94cuda3std3__45__cpo7crbeginE
	.align		8
        /*0058*/ 	.dword	_ZN34_INTERNAL_e27e9c51_4_k_cu_a31b17e94cuda3std3__45__cpo5crendE
	.align		8
        /*0060*/ 	.dword	_ZN34_INTERNAL_e27e9c51_4_k_cu_a31b17e94cuda3std3__436_GLOBAL__N__e27e9c51_4_k_cu_a31b17e96ignoreE
	.align		8
        /*0068*/ 	.dword	_ZN34_INTERNAL_e27e9c51_4_k_cu_a31b17e94cuda3std3__419piecewise_constructE
	.align		8
        /*0070*/ 	.dword	_ZN34_INTERNAL_e27e9c51_4_k_cu_a31b17e94cuda3std3__48in_placeE
	.align		8
        /*0078*/ 	.dword	_ZN34_INTERNAL_e27e9c51_4_k_cu_a31b17e94cuda3std3__420unreachable_sentinelE
	.align		8
        /*0080*/ 	.dword	_ZN34_INTERNAL_e27e9c51_4_k_cu_a31b17e94cuda3std3__47nulloptE
	.align		8
        /*0088*/ 	.dword	_ZN34_INTERNAL_e27e9c51_4_k_cu_a31b17e94cuda3std3__48unexpectE
	.align		8
        /*0090*/ 	.dword	_ZN34_INTERNAL_e27e9c51_4_k_cu_a31b17e94cuda3std6ranges3__45__cpo4swapE
	.align		8
        /*0098*/ 	.dword	_ZN34_INTERNAL_e27e9c51_4_k_cu_a31b17e94cuda3std6ranges3__45__cpo9iter_moveE
	.align		8
        /*00a0*/ 	.dword	_ZN34_INTERNAL_e27e9c51_4_k_cu_a31b17e94cuda3std6ranges3__45__cpo5beginE
	.align		8
        /*00a8*/ 	.dword	_ZN34_INTERNAL_e27e9c51_4_k_cu_a31b17e94cuda3std6ranges3__45__cpo3endE
	.align		8
        /*00b0*/ 	.dword	_ZN34_INTERNAL_e27e9c51_4_k_cu_a31b17e94cuda3std6ranges3__45__cpo6cbeginE
	.align		8
        /*00b8*/ 	.dword	_ZN34_INTERNAL_e27e9c51_4_k_cu_a31b17e94cuda3std6ranges3__45__cpo4cendE
	.align		8
        /*00c0*/ 	.dword	_ZN34_INTERNAL_e27e9c51_4_k_cu_a31b17e94cuda3std6ranges3__45__cpo7advanceE
	.align		8
        /*00c8*/ 	.dword	_ZN34_INTERNAL_e27e9c51_4_k_cu_a31b17e94cuda3std6ranges3__45__cpo9iter_swapE
	.align		8
        /*00d0*/ 	.dword	_ZN34_INTERNAL_e27e9c51_4_k_cu_a31b17e94cuda3std6ranges3__45__cpo4nextE
	.align		8
        /*00d8*/ 	.dword	_ZN34_INTERNAL_e27e9c51_4_k_cu_a31b17e94cuda3std6ranges3__45__cpo4prevE
	.align		8
        /*00e0*/ 	.dword	_ZN34_INTERNAL_e27e9c51_4_k_cu_a31b17e94cuda3std6ranges3__45__cpo4dataE
	.align		8
        /*00e8*/ 	.dword	_ZN34_INTERNAL_e27e9c51_4_k_cu_a31b17e94cuda3std6ranges3__45__cpo5cdataE
	.align		8
        /*00f0*/ 	.dword	_ZN34_INTERNAL_e27e9c51_4_k_cu_a31b17e94cuda3std6ranges3__45__cpo4sizeE
	.align		8
        /*00f8*/ 	.dword	_ZN34_INTERNAL_e27e9c51_4_k_cu_a31b17e94cuda3std6ranges3__45__cpo5ssizeE
	.align		8
        /*0100*/ 	.dword	_ZN34_INTERNAL_e27e9c51_4_k_cu_a31b17e94cuda3std6ranges3__45__cpo8distanceE
	.align		8
        /*0108*/ 	.dword	_ZN34_INTERNAL_e27e9c51_4_k_cu_a31b17e96thrust24THRUST_300001_SM_1000_NS8cuda_cub3parE
	.align		8
        /*0110*/ 	.dword	_ZN34_INTERNAL_e27e9c51_4_k_cu_a31b17e96thrust24THRUST_300001_SM_1000_NS8cuda_cub10par_nosyncE
	.align		8
        /*0118*/ 	.dword	_ZN34_INTERNAL_e27e9c51_4_k_cu_a31b17e96thrust24THRUST_300001_SM_1000_NS6system6detail10sequential3seqE
	.align		8
        /*0120*/ 	.dword	_ZN34_INTERNAL_e27e9c51_4_k_cu_a31b17e96thrust24THRUST_300001_SM_1000_NS6system3cpp3parE
	.align		8
        /*0128*/ 	.dword	_ZN34_INTERNAL_e27e9c51_4_k_cu_a31b17e96thrust24THRUST_300001_SM_1000_NS12placeholders2_1E
	.align		8
        /*0130*/ 	.dword	_ZN34_INTERNAL_e27e9c51_4_k_cu_a31b17e96thrust24THRUST_300001_SM_1000_NS12placeholders2_2E
	.align		8
        /*0138*/ 	.dword	_ZN34_INTERNAL_e27e9c51_4_k_cu_a31b17e96thrust24THRUST_300001_SM_1000_NS12placeholders2_3E
	.align		8
        /*0140*/ 	.dword	_ZN34_INTERNAL_e27e9c51_4_k_cu_a31b17e96thrust24THRUST_300001_SM_1000_NS12placeholders2_4E
	.align		8
        /*0148*/ 	.dword	_ZN34_INTERNAL_e27e9c51_4_k_cu_a31b17e96thrust24THRUST_300001_SM_1000_NS12placeholders2_5E
	.align		8
        /*0150*/ 	.dword	_ZN34_INTERNAL_e27e9c51_4_k_cu_a31b17e96thrust24THRUST_300001_SM_1000_NS12placeholders2_6E
	.align		8
        /*0158*/ 	.dword	_ZN34_INTERNAL_e27e9c51_4_k_cu_a31b17e96thrust24THRUST_300001_SM_1000_NS12placeholders2_7E
	.align		8
        /*0160*/ 	.dword	_ZN34_INTERNAL_e27e9c51_4_k_cu_a31b17e96thrust24THRUST_300001_SM_1000_NS12placeholders2_8E
	.align		8
        /*0168*/ 	.dword	_ZN34_INTERNAL_e27e9c51_4_k_cu_a31b17e96thrust24THRUST_300001_SM_1000_NS12placeholders2_9E
	.align		8
        /*0170*/ 	.dword	_ZN34_INTERNAL_e27e9c51_4_k_cu_a31b17e96thrust24THRUST_300001_SM_1000_NS12placeholders3_10E
	.align		8
        /*0178*/ 	.dword	_ZN34_INTERNAL_e27e9c51_4_k_cu_a31b17e96thrust24THRUST_300001_SM_1000_NS3seqE
	.align		8
        /*0180*/ 	.dword	_ZN34_INTERNAL_e27e9c51_4_k_cu_a31b17e96thrust24THRUST_300001_SM_1000_NS6deviceE


//--------------------- .text._ZN3cub18CUB_300001_SM_10006detail11EmptyKernelIvEEvv --------------------------
	.section	.text._ZN3cub18CUB_300001_SM_10006detail11EmptyKernelIvEEvv,"ax",@progbits
	.align	128
        .global         _ZN3cub18CUB_300001_SM_10006detail11EmptyKernelIvEEvv
        .type           _ZN3cub18CUB_300001_SM_10006detail11EmptyKernelIvEEvv,@function
        .size           _ZN3cub18CUB_300001_SM_10006detail11EmptyKernelIvEEvv,(.L_x_7 - _ZN3cub18CUB_300001_SM_10006detail11EmptyKernelIvEEvv)
        .other          _ZN3cub18CUB_300001_SM_10006detail11EmptyKernelIvEEvv,@"STO_CUDA_ENTRY STV_DEFAULT"
_ZN3cub18CUB_300001_SM_10006detail11EmptyKernelIvEEvv:
.text._ZN3cub18CUB_300001_SM_10006detail11EmptyKernelIvEEvv:
[----:B------:R-:W-:Y:S01]  /*0000*/  LDC R1, c[0x0][0x37c] ;  /* 0x0000df00ff017b82 */ /* 0x000fe20000000800 */
[----:B------:R-:W-:Y:S05]  /*0010*/  EXIT ;  /* 0x000000000000794d */ /* 0x000fea0003800000 */
.L_x_0:
[----:B------:R-:W-:-:S00]  /*0020*/  BRA `(.L_x_0) ;  /* 0xfffffffc00fc7947 */ /* 0x000fc0000383ffff */
[----:B------:R-:W-:-:S00]  /*0030*/  NOP ;  /* 0x0000000000007918 */ /* 0x000fc00000000000 */
        /* <DEDUP_REMOVED lines=12> */
.L_x_7:


//--------------------- .text._Z22OneThreadPerPairKernelv --------------------------
	.section	.text._Z22OneThreadPerPairKernelv,"ax",@progbits
	.align	128
        .global         _Z22OneThreadPerPairKernelv
        .type           _Z22OneThreadPerPairKernelv,@function
        .size           _Z22OneThreadPerPairKernelv,(.L_x_8 - _Z22OneThreadPerPairKernelv)
        .other          _Z22OneThreadPerPairKernelv,@"STO_CUDA_ENTRY STV_DEFAULT"
_Z22OneThreadPerPairKernelv:
.text._Z22OneThreadPerPairKernelv:
[----:B------:R-:W-:Y:S01]  /*0000*/  LDC R1, c[0x0][0x37c] ;  /* 0x0000df00ff017b82 */ /* 0x000fe20000000800 */
[----:B------:R-:W-:Y:S05]  /*0010*/  EXIT ;  /* 0x000000000000794d */ /* 0x000fea0003800000 */
.L_x_1:
        /* <DEDUP_REMOVED lines=14> */
.L_x_8:


//--------------------- .text._Z26OneThreadPerParticleKernelv --------------------------
	.section	.text._Z26OneThreadPerParticleKernelv,"ax",@progbits
	.align	128
        .global         _Z26OneThreadPerParticleKernelv
        .type           _Z26OneThreadPerParticleKernelv,@function
        .size           _Z26OneThreadPerParticleKernelv,(.L_x_9 - _Z26OneThreadPerParticleKernelv)
        .other          _Z26OneThreadPerParticleKernelv,@"STO_CUDA_ENTRY STV_DEFAULT"
_Z26OneThreadPerParticleKernelv:
.text._Z26OneThreadPerParticleKernelv:
[----:B------:R-:W-:Y:S01]  /*0000*/  LDC R1, c[0x0][0x37c] ;  /* 0x0000df00ff017b82 */ /* 0x000fe20000000800 */
[----:B------:R-:W0:Y:S01]  /*0010*/  S2R R5, SR_TID.X ;  /* 0x0000000000057919 */ /* 0x000e220000002100 */
[----:B------:R-:W1:Y:S06]  /*0020*/  LDCU UR6, c[0x0][0x360] ;  /* 0x00006c00ff0677ac */ /* 0x000e6c0008000800 */
[----:B------:R-:W-:Y:S01]  /*0030*/  BAR.SYNC.DEFER_BLOCKING 0x0 ;  /* 0x0000000000007b1d */ /* 0x000fe20000010000 */
[----:B-1----:R-:W-:Y:S01]  /*0040*/  UISETP.GE.U32.AND UP0, UPT, UR6, 0x2, UPT ;  /* 0x000000020600788c */ /* 0x002fe2000bf06070 */
[----:B0-----:R-:W-:-:S08]  /*0050*/  ISETP.NE.AND P0, PT, R5, RZ, PT ;  /* 0x000000ff0500720c */ /* 0x001fd00003f05270 */
[----:B------:R-:W-:Y:S05]  /*0060*/  BRA.U !UP0, `(.L_x_2) ;  /* 0x0000000108447547 */ /* 0x000fea000b800000 */
[----:B------:R-:W0:Y:S01]  /*0070*/  S2UR UR5, SR_CgaCtaId ;  /* 0x00000000000579c3 */ /* 0x000e220000008800 */
[----:B------:R-:W-:Y:S01]  /*0080*/  UMOV UR4, 0x400 ;  /* 0x0000040000047882 */ /* 0x000fe20000000000 */
[----:B------:R-:W-:Y:S01]  /*0090*/  IMAD.U32 R0, RZ, RZ, UR6 ;  /* 0x00000006ff007e24 */ /* 0x000fe2000f8e00ff */
[----:B0-----:R-:W-:-:S06]  /*00a0*/  ULEA UR4, UR5, UR4, 0x18 ;  /* 0x0000000405047291 */ /* 0x001fcc000f8ec0ff */
[----:B------:R-:W-:-:S07]  /*00b0*/  LEA R2, R5, UR4, 0x2 ;  /* 0x0000000405027c11 */ /* 0x000fce000f8e10ff */
.L_x_3:
[----:B------:R-:W-:-:S04]  /*00c0*/  SHF.R.U32.HI R6, RZ, 0x1, R0 ;  /* 0x00000001ff067819 */ /* 0x000fc80000011600 */
[----:B------:R-:W-:-:S13]  /*00d0*/  ISETP.GE.U32.AND P1, PT, R5, R6, PT ;  /* 0x000000060500720c */ /* 0x000fda0003f26070 */
[----:B------:R-:W-:Y:S01]  /*00e0*/  @!P1 IMAD R4, R6, 0x4, R2 ;  /* 0x0000000406049824 */ /* 0x000fe200078e0202 */
[----:B------:R-:W-:Y:S05]  /*00f0*/  @!P1 LDS R3, [R2] ;  /* 0x0000000002039984 */ /* 0x000fea0000000800 */
[----:B------:R-:W0:Y:S02]  /*0100*/  @!P1 LDS R4, [R4] ;  /* 0x0000000004049984 */ /* 0x000e240000000800 */
[----:B0-----:R-:W-:-:S04]  /*0110*/  @!P1 FSETP.GEU.AND P2, PT, R3, R4, PT ;  /* 0x000000040300920b */ /* 0x001fc80003f4e000 */
[----:B------:R-:W-:-:S05]  /*0120*/  @!P1 FSEL R3, R3, R4, !P2 ;  /* 0x0000000403039208 */ /* 0x000fca0005000000 */
[----:B------:R0:W-:Y:S01]  /*0130*/  @!P1 STS [R2], R3 ;  /* 0x0000000302009388 */ /* 0x0001e20000000800 */
[----:B------:R-:W-:Y:S01]  /*0140*/  BAR.SYNC.DEFER_BLOCKING 0x0 ;  /* 0x0000000000007b1d */ /* 0x000fe20000010000 */
[----:B------:R-:W-:Y:S01]  /*0150*/  ISETP.GT.U32.AND P1, PT, R0, 0x3, PT ;  /* 0x000000030000780c */ /* 0x000fe20003f24070 */
[----:B------:R-:W-:-:S12]  /*0160*/  IMAD.MOV.U32 R0, RZ, RZ, R6 ;  /* 0x000000ffff007224 */ /* 0x000fd800078e0006 */
[----:B0-----:R-:W-:Y:S05]  /*0170*/  @P1 BRA `(.L_x_3) ;  /* 0xfffffffc00d01947 */ /* 0x001fea000383ffff */
.L_x_2:
[----:B------:R-:W-:Y:S05]  /*0180*/  @P0 EXIT ;  /* 0x000000000000094d */ /* 0x000fea0003800000 */
[----:B------:R-:W0:Y:S01]  /*0190*/  LDC.64 R2, c[0x4][0x18] ;  /* 0x01000600ff027b82 */ /* 0x000e220000000a00 */
[----:B------:R-:W0:Y:S02]  /*01a0*/  LDCU.64 UR4, c[0x0][0x358] ;  /* 0x00006b00ff0477ac */ /* 0x000e240008000a00 */
[----:B0-----:R-:W2:Y:S05]  /*01b0*/  LDG.E R0, desc[UR4][R2.64] ;  /* 0x0000000402007981 */ /* 0x001eaa000c1e1900 */
[----:B------:R-:W0:Y:S01]  /*01c0*/  S2UR UR5, SR_CgaCtaId ;  /* 0x00000000000579c3 */ /* 0x000e220000008800 */
[----:B------:R-:W-:Y:S02]  /*01d0*/  UMOV UR4, 0x400 ;  /* 0x0000040000047882 */ /* 0x000fe40000000000 */
[----:B0-----:R-:W-:-:S09]  /*01e0*/  ULEA UR4, UR5, UR4, 0x18 ;  /* 0x0000000405047291 */ /* 0x001fd2000f8ec0ff */
[----:B------:R-:W2:Y:S02]  /*01f0*/  LDS R5, [UR4] ;  /* 0x00000004ff057984 */ /* 0x000ea40008000800 */
[----:B--2---:R-:W-:-:S13]  /*0200*/  FSETP.GTU.AND P0, PT, R0, R5, PT ;  /* 0x000000050000720b */ /* 0x004fda0003f0c000 */
[----:B------:R-:W-:Y:S05]  /*0210*/  @!P0 EXIT ;  /* 0x000000000000894d */ /* 0x000fea0003800000 */
[----:B------:R-:W-:-:S07]  /*0220*/  IMAD.MOV.U32 R4, RZ, RZ, R0 ;  /* 0x000000ffff047224 */ /* 0x000fce00078e0000 */
.L_x_4:
[----:B------:R-:W-:Y:S05]  /*0230*/  YIELD ;  /* 0x0000000000007946 */ /* 0x000fea0003800000 */
[----:B------:R-:W2:Y:S02]  /*0240*/  ATOMG.E.CAS.STRONG.GPU PT, R0, [R2], R4, R5 ;  /* 0x00000004020073a9 */ /* 0x000ea400001ee105 */
[----:B--2---:R-:W-:-:S04]  /*0250*/  I2FP.F32.U32 R7, R0 ;  /* 0x0000000000077245 */ /* 0x004fc80000201000 */
[----:B------:R-:W-:Y:S01]  /*0260*/  FSETP.NEU.AND P0, PT, R4, R7, PT ;  /* 0x000000070400720b */ /* 0x000fe20003f0d000 */
[----:B------:R-:W-:-:S12]  /*0270*/  IMAD.MOV.U32 R4, RZ, RZ, R7 ;  /* 0x000000ffff047224 */ /* 0x000fd800078e0007 */
[----:B------:R-:W-:Y:S05]  /*0280*/  @P0 BRA `(.L_x_4) ;  /* 0xfffffffc00e80947 */ /* 0x000fea000383ffff */
[----:B------:R-:W-:Y:S05]  /*0290*/  EXIT ;  /* 0x000000000000794d */ /* 0x000fea0003800000 */
.L_x_5:
        /* <DEDUP_REMOVED lines=14> */
.L_x_9:


//--------------------- .text._Z11init_kernelv    --------------------------
	.section	.text._Z11init_kernelv,"ax",@progbits
	.align	128
        .global         _Z11init_kernelv
        .type           _Z11init_kernelv,@function
        .size           _Z11init_kernelv,(.L_x_10 - _Z11init_kernelv)
        .other          _Z11init_kernelv,@"STO_CUDA_ENTRY STV_DEFAULT"
_Z11init_kernelv:
.text._Z11init_kernelv:
[----:B------:R-:W-:Y:S08]  /*0000*/  LDC R1, c[0x0][0x37c] ;  /* 0x0000df00ff017b82 */ /* 0x000ff00000000800 */
[----:B------:R-:W0:Y:S01]  /*0010*/  LDC.64 R2, c[0x4][0x18] ;  /* 0x01000600ff027b82 */ /* 0x000e220000000a00 */
[----:B------:R-:W0:Y:S01]  /*0020*/  LDCU.64 UR4, c[0x0][0x358] ;  /* 0x00006b00ff0477ac */ /* 0x000e220008000a00 */
[----:B------:R-:W-:-:S05]  /*0030*/  HFMA2 R5, -RZ, RZ, 1.875, 0 ;  /* 0x3f800000ff057431 */ /* 0x000fca00000001ff */
[----:B0-----:R-:W-:Y:S01]  /*0040*/  STG.E desc[UR4][R2.64], R5 ;  /* 0x0000000502007986 */ /* 0x001fe2000c101904 */
[----:B------:R-:W-:Y:S05]  /*0050*/  EXIT ;  /* 0x000000000000794d */ /* 0x000fea0003800000 */
.L_x_6:
        /* <DEDUP_REMOVED lines=10> */
.L_x_10:


//--------------------- .nv.shared.reserved.0     --------------------------
	.section	.nv.shared.reserved.0,"aw",@nobits
	.weak		__nv_reservedSMEM_offset_0_alias
	.size		__nv_reservedSMEM_offset_0_alias, 0, 64
	.other		__nv_reservedSMEM_offset_0_alias,@"STO_CUDA_RESERVED_SHARED STV_DEFAULT"
__nv_reservedSMEM_offset_0_alias:
	.zero		0
	.zero		64


//--------------------- .nv.global                --------------------------
	.section	.nv.global,"aw",@nobits
	.align	4
.nv.global:
	.type		d_min,@object
	.size		d_min,(d_X - d_min)
d_min:
	.zero		4
	.type		d_X,@object
	.size		d_X,(d_Y - d_X)
d_X:
	.zero		2048
	.type		d_Y,@object
	.size		d_Y,(d_dist - d_Y)
d_Y:
	.zero		2048
	.type		d_dist,@object
	.size		d_dist,(_ZN34_INTERNAL_e27e9c51_4_k_cu_a31b17e94cuda3std6ranges3__45__cpo8distanceE - d_dist)
d_dist:
	.zero		523264
	.type		_ZN34_INTERNAL_e27e9c51_4_k_cu_a31b17e94cuda3std6ranges3__45__cpo8distanceE,@object
	.size		_ZN34_INTERNAL_e27e9c51_4_k_cu_a31b17e94cuda3std6ranges3__45__cpo8distanceE,(_ZN34_INTERNAL_e27e9c51_4_k_cu_a31b17e96thrust24THRUST_300001_SM_1000_NS6deviceE - _ZN34_INTERNAL_e27e9c51_4_k_cu_a31b17e94cuda3std6ranges3__45__cpo8distanceE)
_ZN34_INTERNAL_e27e9c51_4_k_cu_a31b17e94cuda3std6ranges3__45__cpo8distanceE:
	.zero		1
	.type		_ZN34_INTERNAL_e27e9c51_4_k_cu_a31b17e96thrust24THRUST_300001_SM_1000_NS6deviceE,@object
	.size		_ZN34_INTERNAL_e27e9c51_4_k_cu_a31b17e96thrust24THRUST_300001_SM_1000_NS6deviceE,(_ZN34_INTERNAL_e27e9c51_4_k_cu_a31b17e94cuda3std3__47nulloptE - _ZN34_INTERNAL_e27e9c51_4_k_cu_a31b17e96thrust24THRUST_300001_SM_1000_NS6deviceE)
_ZN34_INTERNAL_e27e9c51_4_k_cu_a31b17e96thrust24THRUST_300001_SM_1000_NS6deviceE:
	.zero		1
	.type		_ZN34_INTERNAL_e27e9c51_4_k_cu_a31b17e94cuda3std3__47nulloptE,@object
	.size		_ZN34_INTERNAL_e27e9c51_4_k_cu_a31b17e94cuda3std3__47nulloptE,(_ZN34_INTERNAL_e27e9c51_4_k_cu_a31b17e96thrust24THRUST_300001_SM_1000_NS12placeholders2_4E - _ZN34_INTERNAL_e27e9c51_4_k_cu_a31b17e94cuda3std3__47nulloptE)
_ZN34_INTERNAL_e27e9c51_4_k_cu_a31b17e94cuda3std3__47nulloptE:
	.zero		1
	.type		_ZN34_INTERNAL_e27e9c51_4_k_cu_a31b17e96thrust24THRUST_300001_SM_1000_NS12placeholders2_4E,@object
	.size		_ZN34_INTERNAL_e27e9c51_4_k_cu_a31b17e96thrust24THRUST_300001_SM_1000_NS12placeholders2_4E,(_ZN34_INTERNAL_e27e9c51_4_k_cu_a31b17e94cuda3std3__45__cpo6rbeginE - _ZN34_INTERNAL_e27e9c51_4_k_cu_a31b17e96thrust24THRUST_300001_SM_1000_NS12placeholders2_4E)
_ZN34_INTERNAL_e27e9c51_4_k_cu_a31b17e96thrust24THRUST_300001_SM_1000_NS12placeholders2_4E:
	.zero		1
	.type		_ZN34_INTERNAL_e27e9c51_4_k_cu_a31b17e94cuda3std3__45__cpo6rbeginE,@object
	.size		_ZN34_INTERNAL_e27e9c51_4_k_cu_a31b17e94cuda3std3__45__cpo6rbeginE,(_ZN34_INTERNAL_e27e9c51_4_k_cu_a31b17e94cuda3std6ranges3__45__cpo7advanceE - _ZN34_INTERNAL_e27e9c51_4_k_cu_a31b17e94cuda3std3__45__cpo6rbeginE)
_ZN34_INTERNAL_e27e9c51_4_k_cu_a31b17e94cuda3std3__45__cpo6rbeginE:
	.zero		1
	.type		_ZN34_INTERNAL_e27e9c51_4_k_cu_a31b17e94cuda3std6ranges3__45__cpo7advanceE,@object
	.size		_ZN34_INTERNAL_e27e9c51_4_k_cu_a31b17e94cuda3std6ranges3__45__cpo7advanceE,(_ZN34_INTERNAL_e27e9c51_4_k_cu_a31b17e96thrust24THRUST_300001_SM_1000_NS12placeholders2_8E - _ZN34_INTERNAL_e27e9c51_4_k_cu_a31b17e94cuda3std6ranges3__45__cpo7advanceE)
_ZN34_INTERNAL_e27e9c51_4_k_cu_a31b17e94cuda3std6ranges3__45__cpo7advanceE:
	.zero		1
	.type		_ZN34_INTERNAL_e27e9c51_4_k_cu_a31b17e96thrust24THRUST_300001_SM_1000_NS12placeholders2_8E,@object
	.size		_ZN34_INTERNAL_e27e9c51_4_k_cu_a31b17e96thrust24THRUST_300001_SM_1000_NS12placeholders2_8E,(_ZN34_INTERNAL_e27e9c51_4_k_cu_a31b17e94cuda3std3__436_GLOBAL__N__e27e9c51_4_k_cu_a31b17e96ignoreE - _ZN34_INTERNAL_e27e9c51_4_k_cu_a31b17e96thrust24THRUST_300001_SM_1000_NS12placeholders2_8E)
_ZN34_INTERNAL_e27e9c51_4_k_cu_a31b17e96thrust24THRUST_300001_SM_1000_NS12placeholders2_8E:
	.zero		1
	.type		_ZN34_INTERNAL_e27e9c51_4_k_cu_a31b17e94cuda3std3__436_GLOBAL__N__e27e9c51_4_k_cu_a31b17e96ignoreE,@object
	.size		_ZN34_INTERNAL_e27e9c51_4_k_cu_a31b17e94cuda3std3__436_GLOBAL__N__e27e9c51_4_k_cu_a31b17e96ignoreE,(_ZN34_INTERNAL_e27e9c51_4_k_cu_a31b17e94cuda3std6ranges3__45__cpo4dataE - _ZN34_INTERNAL_e27e9c51_4_k_cu_a31b17e94cuda3std3__436_GLOBAL__N__e27e9c51_4_k_cu_a31b17e96ignoreE)
_ZN34_INTERNAL_e27e9c51_4_k_cu_a31b17e94cuda3std3__436_GLOBAL__N__e27e9c51_4_k_cu_a31b17e96ignoreE:
	.zero		1
	.type		_ZN34_INTERNAL_e27e9c51_4_k_cu_a31b17e94cuda3std6ranges3__45__cpo4dataE,@object
	.size		_ZN34_INTERNAL_e27e9c51_4_k_cu_a31b17e94cuda3std6ranges3__45__cpo4dataE,(_ZN34_INTERNAL_e27e9c51_4_k_cu_a31b17e96thrust24THRUST_300001_SM_1000_NS6system3cpp3parE - _ZN34_INTERNAL_e27e9c51_4_k_cu_a31b17e94cuda3std6ranges3__45__cpo4dataE)
_ZN34_INTERNAL_e27e9c51_4_k_cu_a31b17e94cuda3std6ranges3__45__cpo4dataE:
	.zero		1
	.type		_ZN34_INTERNAL_e27e9c51_4_k_cu_a31b17e96thrust24THRUST_300001_SM_1000_NS6system3cpp3parE,@object
	.size		_ZN34_INTERNAL_e27e9c51_4_k_cu_a31b17e96thrust24THRUST_300001_SM_1000_NS6system3cpp3parE,(_ZN34_INTERNAL_e27e9c51_4_k_cu_a31b17e94cuda3std3__45__cpo5beginE - _ZN34_INTERNAL_e27e9c51_4_k_cu_a31b17e96thrust24THRUST_300001_SM_1000_NS6system3cpp3parE)
_ZN34_INTERNAL_e27e9c51_4_k_cu_a31b17e96thrust24THRUST_300001_SM_1000_NS6system3cpp3parE:
	.zero		1
	.type		_ZN34_INTERNAL_e27e9c51_4_k_cu_a31b17e94cuda3std3__45__cpo5beginE,@object
	.size		_ZN34_INTERNAL_e27e9c51_4_k_cu_a31b17e94cuda3std3__45__cpo5beginE,(_ZN34_INTERNAL_e27e9c51_4_k_cu_a31b17e94cuda3std6ranges3__45__cpo5beginE - _ZN34_INTERNAL_e27e9c51_4_k_cu_a31b17e94cuda3std3__45__cpo5beginE)
_ZN34_INTERNAL_e27e9c51_4_k_cu_a31b17e94cuda3std3__45__cpo5beginE:
	.zero		1
	.type		_ZN34_INTERNAL_e27e9c51_4_k_cu_a31b17e94cuda3std6ranges3__45__cpo5beginE,@object
	.size		_ZN34_INTERNAL_e27e9c51_4_k_cu_a31b17e94cuda3std6ranges3__45__cpo5beginE,(_ZN34_INTERNAL_e27e9c51_4_k_cu_a31b17e96thrust24THRUST_300001_SM_1000_NS12placeholders2_6E - _ZN34_INTERNAL_e27e9c51_4_k_cu_a31b17e94cuda3std6ranges3__45__cpo5beginE)
_ZN34_INTERNAL_e27e9c51_4_k_cu_a31b17e94cuda3std6ranges3__45__cpo5beginE:
	.zero		1
	.type		_ZN34_INTERNAL_e27e9c51_4_k_cu_a31b17e96thrust24THRUST_300001_SM_1000_NS12placeholders2_6E,@object
	.size		_ZN34_INTERNAL_e27e9c51_4_k_cu_a31b17e96thrust24THRUST_300001_SM_1000_NS12placeholders2_6E,(_ZN34_INTERNAL_e27e9c51_4_k_cu_a31b17e94cuda3std3__45__cpo7crbeginE - _ZN34_INTERNAL_e27e9c51_4_k_cu_a31b17e96thrust24THRUST_300001_SM_1000_NS12placeholders2_6E)
_ZN34_INTERNAL_e27e9c51_4_k_cu_a31b17e96thrust24THRUST_300001_SM_1000_NS12placeholders2_6E:
	.zero		1
	.type		_ZN34_INTERNAL_e27e9c51_4_k_cu_a31b17e94cuda3std3__45__cpo7crbeginE,@object
	.size		_ZN34_INTERNAL_e27e9c51_4_k_cu_a31b17e94cuda3std3__45__cpo7crbeginE,(_ZN34_INTERNAL_e27e9c51_4_k_cu_a31b17e94cuda3std6ranges3__45__cpo4nextE - _ZN34_INTERNAL_e27e9c51_4_k_cu_a31b17e94cuda3std3__45__cpo7crbeginE)
_ZN34_INTERNAL_e27e9c51_4_k_cu_a31b17e94cuda3std3__45__cpo7crbeginE:
	.zero		1
	.type		_ZN34_INTERNAL_e27e9c51_4_k_cu_a31b17e94cuda3std6ranges3__45__cpo4nextE,@object
	.size		_ZN34_INTERNAL_e27e9c51_4_k_cu_a31b17e94cuda3std6ranges3__45__cpo4nextE,(_ZN34_INTERNAL_e27e9c51_4_k_cu_a31b17e96thrust24THRUST_300001_SM_1000_NS8cuda_cub10par_nosyncE - _ZN34_INTERNAL_e27e9c51_4_k_cu_a31b17e94cuda3std6ranges3__45__cpo4nextE)
_ZN34_INTERNAL_e27e9c51_4_k_cu_a31b17e94cuda3std6ranges3__45__cpo4nextE:
	.zero		1
	.type		_ZN34_INTERNAL_e27e9c51_4_k_cu_a31b17e96thrust24THRUST_300001_SM_1000_NS8cuda_cub10par_nosyncE,@object
	.size		_ZN34_INTERNAL_e27e9c51_4_k_cu_a31b17e96thrust24THRUST_300001_SM_1000_NS8cuda_cub10par_nosyncE,(_ZN34_INTERNAL_e27e9c51_4_k_cu_a31b17e94cuda3std6ranges3__45__cpo4swapE - _ZN34_INTERNAL_e27e9c51_4_k_cu_a31b17e96thrust24THRUST_300001_SM_1000_NS8cuda_cub10par_nosyncE)
_ZN34_INTERNAL_e27e9c51_4_k_cu_a31b17e96thrust24THRUST_300001_SM_1000_NS8cuda_cub10par_nosyncE:
	.zero		1
	.type		_ZN34_INTERNAL_e27e9c51_4_k_cu_a31b17e94cuda3std6ranges3__45__cpo4swapE,@object
	.size		_ZN34_INTERNAL_e27e9c51_4_k_cu_a31b17e94cuda3std6ranges3__45__cpo4swapE,(_ZN34_INTERNAL_e27e9c51_4_k_cu_a31b17e96thrust24THRUST_300001_SM_1000_NS12placeholders3_10E - _ZN34_INTERNAL_e27e9c51_4_k_cu_a31b17e94cuda3std6ranges3__45__cpo4swapE)
_ZN34_INTERNAL_e27e9c51_4_k_cu_a31b17e94cuda3std6ranges3__45__cpo4swapE:
	.zero		1
	.type		_ZN34_INTERNAL_e27e9c51_4_k_cu_a31b17e96thrust24THRUST_300001_SM_1000_NS12placeholders3_10E,@object
	.size		_ZN34_INTERNAL_e27e9c51_4_k_cu_a31b17e96thrust24THRUST_300001_SM_1000_NS12placeholders3_10E,(_ZN34_INTERNAL_e27e9c51_4_k_cu_a31b17e94cuda3std3__48in_placeE - _ZN34_INTERNAL_e27e9c51_4_k_cu_a31b17e96thrust24THRUST_300001_SM_1000_NS12placeholders3_10E)
_ZN34_INTERNAL_e27e9c51_4_k_cu_a31b17e96thrust24THRUST_300001_SM_1000_NS12placeholders3_10E:
	.zero		1
	.type		_ZN34_INTERNAL_e27e9c51_4_k_cu_a31b17e94cuda3std3__48in_placeE,@object
	.size		_ZN34_INTERNAL_e27e9c51_4_k_cu_a31b17e94cuda3std3__48in_placeE,(_ZN34_INTERNAL_e27e9c51_4_k_cu_a31b17e94cuda3std6ranges3__45__cpo4sizeE - _ZN34_INTERNAL_e27e9c51_4_k_cu_a31b17e94cuda3std3__48in_placeE)
_ZN34_INTERNAL_e27e9c51_4_k_cu_a31b17e94cuda3std3__48in_placeE:
	.zero		1
	.type		_ZN34_INTERNAL_e27e9c51_4_k_cu_a31b17e94cuda3std6ranges3__45__cpo4sizeE,@object
	.size		_ZN34_INTERNAL_e27e9c51_4_k_cu_a31b17e94cuda3std6ranges3__45__cpo4sizeE,(_ZN34_INTERNAL_e27e9c51_4_k_cu_a31b17e96thrust24THRUST_300001_SM_1000_NS12placeholders2_2E - _ZN34_INTERNAL_e27e9c51_4_k_cu_a31b17e94cuda3std6ranges3__45__cpo4sizeE)
_ZN34_INTERNAL_e27e9c51_4_k_cu_a31b17e94cuda3std6ranges3__45__cpo4sizeE:
	.zero		1
	.type		_ZN34_INTERNAL_e27e9c51_4_k_cu_a31b17e96thrust24THRUST_300001_SM_1000_NS12placeholders2_2E,@object
	.size		_ZN34_INTERNAL_e27e9c51_4_k_cu_a31b17e96thrust24THRUST_300001_SM_1000_NS12placeholders2_2E,(_ZN34_INTERNAL_e27e9c51_4_k_cu_a31b17e94cuda3std3__45__cpo6cbeginE - _ZN34_INTERNAL_e27e9c51_4_k_cu_a31b17e96thrust24THRUST_300001_SM_1000_NS12placeholders2_2E)
_ZN34_INTERNAL_e27e9c51_4_k_cu_a31b17e96thrust24THRUST_300001_SM_1000_NS12placeholders2_2E:
	.zero		1
	.type		_ZN34_INTERNAL_e27e9c51_4_k_cu_a31b17e94cuda3std3__45__cpo6cbeginE,@object
	.size		_ZN34_INTERNAL_e27e9c51_4_k_cu_a31b17e94cuda3std3__45__cpo6cbeginE,(_ZN34_INTERNAL_e27e9c51_4_k_cu_a31b17e94cuda3std6ranges3__45__cpo6cbeginE - _ZN34_INTERNAL_e27e9c51_4_k_cu_a31b17e94cuda3std3__45__cpo6cbeginE)
_ZN34_INTERNAL_e27e9c51_4_k_cu_a31b17e94cuda3std3__45__cpo6cbeginE:
	.zero		1
	.type		_ZN34_INTERNAL_e27e9c51_4_k_cu_a31b17e94cuda3std6ranges3__45__cpo6cbeginE,@object
	.size		_ZN34_INTERNAL_e27e9c51_4_k_cu_a31b17e94cuda3std6ranges3__45__cpo6cbeginE,(_ZN34_INTERNAL_e27e9c51_4_k_cu_a31b17e96thrust24THRUST_300001_SM_1000_NS12placeholders2_7E - _ZN34_INTERNAL_e27e9c51_4_k_cu_a31b17e94cuda3std6ranges3__45__cpo6cbeginE)
_ZN34_INTERNAL_e27e9c51_4_k_cu_a31b17e94cuda3std6ranges3__45__cpo6cbeginE:
	.zero		1
	.type		_ZN34_INTERNAL_e27e9c51_4_k_cu_a31b17e96thrust24THRUST_300001_SM_1000_NS12placeholders2_7E,@object
	.size		_ZN34_INTERNAL_e27e9c51_4_k_cu_a31b17e96thrust24THRUST_300001_SM_1000_NS12placeholders2_7E,(_ZN34_INTERNAL_e27e9c51_4_k_cu_a31b17e94cuda3std3__45__cpo5crendE - _ZN34_INTERNAL_e27e9c51_4_k_cu_a31b17e96thrust24THRUST_300001_SM_1000_NS12placeholders2_7E)
_ZN34_INTERNAL_e27e9c51_4_k_cu_a31b17e96thrust24THRUST_300001_SM_1000_NS12placeholders2_7E:
	.zero		1
	.type		_ZN34_INTERNAL_e27e9c51_4_k_cu_a31b17e94cuda3std3__45__cpo5crendE,@object
	.size		_ZN34_INTERNAL_e27e9c51_4_k_cu_a31b17e94cuda3std3__45__cpo5crendE,(_ZN34_INTERNAL_e27e9c51_4_k_cu_a31b17e94cuda3std6ranges3__45__cpo4prevE - _ZN34_INTERNAL_e27e9c51_4_k_cu_a31b17e94cuda3std3__45__cpo5crendE)
_ZN34_INTERNAL_e27e9c51_4_k_cu_a31b17e94cuda3std3__45__cpo5crendE:
	.zero		1
	.type		_ZN34_INTERNAL_e27e9c51_4_k_cu_a31b17e94cuda3std6ranges3__45__cpo4prevE,@object
	.size		_ZN34_INTERNAL_e27e9c51_4_k_cu_a31b17e94cuda3std6ranges3__45__cpo4prevE,(_ZN34_INTERNAL_e27e9c51_4_k_cu_a31b17e96thrust24THRUST_300001_SM_1000_NS6system6detail10sequential3seqE - _ZN34_INTERNAL_e27e9c51_4_k_cu_a31b17e94cuda3std6ranges3__45__cpo4prevE)
_ZN34_INTERNAL_e27e9c51_4_k_cu_a31b17e94cuda3std6ranges3__45__cpo4prevE:
	.zero		1
	.type		_ZN34_INTERNAL_e27e9c51_4_k_cu_a31b17e96thrust24THRUST_300001_SM_1000_NS6system6detail10sequential3seqE,@object
	.size		_ZN34_INTERNAL_e27e9c51_4_k_cu_a31b17e96thrust24THRUST_300001_SM_1000_NS6system6detail10sequential3seqE,(_ZN34_INTERNAL_e27e9c51_4_k_cu_a31b17e94cuda3std6ranges3__45__cpo9iter_moveE - _ZN34_INTERNAL_e27e9c51_4_k_cu_a31b17e96thrust24THRUST_300001_SM_1000_NS6system6detail10sequential3seqE)
_ZN34_INTERNAL_e27e9c51_4_k_cu_a31b17e96thrust24THRUST_300001_SM_1000_NS6system6detail10sequential3seqE:
	.zero		1
	.type		_ZN34_INTERNAL_e27e9c51_4_k_cu_a31b17e94cuda3std6ranges3__45__cpo9iter_moveE,@object
	.size		_ZN34_INTERNAL_e27e9c51_4_k_cu_a31b17e94cuda3std6ranges3__45__cpo9iter_moveE,(_ZN34_INTERNAL_e27e9c51_4_k_cu_a31b17e96thrust24THRUST_300001_SM_1000_NS3seqE - _ZN34_INTERNAL_e27e9c51_4_k_cu_a31b17e94cuda3std6ranges3__45__cpo9iter_moveE)
_ZN34_INTERNAL_e27e9c51_4_k_cu_a31b17e94cuda3std6ranges3__45__cpo9iter_moveE:
	.zero		1
	.type		_ZN34_INTERNAL_e27e9c51_4_k_cu_a31b17e96thrust24THRUST_300001_SM_1000_NS3seqE,@object
	.size		_ZN34_INTERNAL_e27e9c51_4_k_cu_a31b17e96thrust24THRUST_300001_SM_1000_NS3seqE,(_ZN34_INTERNAL_e27e9c51_4_k_cu_a31b17e94cuda3std3__420unreachable_sentinelE - _ZN34_INTERNAL_e27e9c51_4_k_cu_a31b17e96thrust24THRUST_300001_SM_1000_NS3seqE)
_ZN34_INTERNAL_e27e9c51_4_k_cu_a31b17e96thrust24THRUST_300001_SM_1000_NS3seqE:
	.zero		1
	.type		_ZN34_INTERNAL_e27e9c51_4_k_cu_a31b17e94cuda3std3__420unreachable_sentinelE,@object
	.size		_ZN34_INTERNAL_e27e9c51_4_k_cu_a31b17e94cuda3std3__420unreachable_sentinelE,(_ZN34_INTERNAL_e27e9c51_4_k_cu_a31b17e94cuda3std6ranges3__45__cpo5ssizeE - _ZN34_INTERNAL_e27e9c51_4_k_cu_a31b17e94cuda3std3__420unreachable_sentinelE)
_ZN34_INTERNAL_e27e9c51_4_k_cu_a31b17e94cuda3std3__420unreachable_sentinelE:
	.zero		1
	.type		_ZN34_INTERNAL_e27e9c51_4_k_cu_a31b17e94cuda3std6ranges3__45__cpo5ssizeE,@object
	.size		_ZN34_INTERNAL_e27e9c51_4_k_cu_a31b17e94cuda3std6ranges3__45__cpo5ssizeE,(_ZN34_INTERNAL_e27e9c51_4_k_cu_a31b17e96thrust24THRUST_300001_SM_1000_NS12placeholders2_3E - _ZN34_INTERNAL_e27e9c51_4_k_cu_a31b17e94cuda3std6ranges3__45__cpo5ssizeE)
_ZN34_INTERNAL_e27e9c51_4_k_cu_a31b17e94cuda3std6ranges3__45__cpo5ssizeE:
	.zero		1
	.type		_ZN34_INTERNAL_e27e9c51_4_k_cu_a31b17e96thrust24THRUST_300001_SM_1000_NS12placeholders2_3E,@object
	.size		_ZN34_INTERNAL_e27e9c51_4_k_cu_a31b17e96thrust24THRUST_300001_SM_1000_NS12placeholders2_3E,(_ZN34_INTERNAL_e27e9c51_4_k_cu_a31b17e94cuda3std3__45__cpo4cendE - _ZN34_INTERNAL_e27e9c51_4_k_cu_a31b17e96thrust24THRUST_300001_SM_1000_NS12placeholders2_3E)
_ZN34_INTERNAL_e27e9c51_4_k_cu_a31b17e96thrust24THRUST_300001_SM_1000_NS12placeholders2_3E:
	.zero		1
	.type		_ZN34_INTERNAL_e27e9c51_4_k_cu_a31b17e94cuda3std3__45__cpo4cendE,@object
	.size		_ZN34_INTERNAL_e27e9c51_4_k_cu_a31b17e94cuda3std3__45__cpo4cendE,(_ZN34_INTERNAL_e27e9c51_4_k_cu_a31b17e94cuda3std6ranges3__45__cpo4cendE - _ZN34_INTERNAL_e27e9c51_4_k_cu_a31b17e94cuda3std3__45__cpo4cendE)
_ZN34_INTERNAL_e27e9c51_4_k_cu_a31b17e94cuda3std3__45__cpo4cendE:
	.zero		1
	.type		_ZN34_INTERNAL_e27e9c51_4_k_cu_a31b17e94cuda3std6ranges3__45__cpo4cendE,@object
	.size		_ZN34_INTERNAL_e27e9c51_4_k_cu_a31b17e94cuda3std6ranges3__45__cpo4cendE,(_ZN34_INTERNAL_e27e9c51_4_k_cu_a31b17e96thrust24THRUST_300001_SM_1000_NS12placeholders2_5E - _ZN34_INTERNAL_e27e9c51_4_k_cu_a31b17e94cuda3std6ranges3__45__cpo4cendE)
_ZN34_INTERNAL_e27e9c51_4_k_cu_a31b17e94cuda3std6ranges3__45__cpo4cendE:
	.zero		1
	.type		_ZN34_INTERNAL_e27e9c51_4_k_cu_a31b17e96thrust24THRUST_300001_SM_1000_NS12placeholders2_5E,@object
	.size		_ZN34_INTERNAL_e27e9c51_4_k_cu_a31b17e96thrust24THRUST_300001_SM_1000_NS12placeholders2_5E,(_ZN34_INTERNAL_e27e9c51_4_k_cu_a31b17e94cuda3std3__45__cpo4rendE - _ZN34_INTERNAL_e27e9c51_4_k_cu_a31b17e96thrust24THRUST_300001_SM_1000_NS12placeholders2_5E)
_ZN34_INTERNAL_e27e9c51_4_k_cu_a31b17e96thrust24THRUST_300001_SM_1000_NS12placeholders2_5E:
	.zero		1
	.type		_ZN34_INTERNAL_e27e9c51_4_k_cu_a31b17e94cuda3std3__45__cpo4rendE,@object
	.size		_ZN34_INTERNAL_e27e9c51_4_k_cu_a31b17e94cuda3std3__45__cpo4rendE,(_ZN34_INTERNAL_e27e9c51_4_k_cu_a31b17e94cuda3std6ranges3__45__cpo9iter_swapE - _ZN34_INTERNAL_e27e9c51_4_k_cu_a31b17e94cuda3std3__45__cpo4rendE)
_ZN34_INTERNAL_e27e9c51_4_k_cu_a31b17e94cuda3std3__45__cpo4rendE:
	.zero		1
	.type		_ZN34_INTERNAL_e27e9c51_4_k_cu_a31b17e94cuda3std6ranges3__45__cpo9iter_swapE,@object
	.size		_ZN34_INTERNAL_e27e9c51_4_k_cu_a31b17e94cuda3std6ranges3__45__cpo9iter_swapE,(_ZN34_INTERNAL_e27e9c51_4_k_cu_a31b17e96thrust24THRUST_300001_SM_1000_NS8cuda_cub3parE - _ZN34_INTERNAL_e27e9c51_4_k_cu_a31b17e94cuda3std6ranges3__45__cpo9iter_swapE)
_ZN34_INTERNAL_e27e9c51_4_k_cu_a31b17e94cuda3std6ranges3__45__cpo9iter_swapE:
	.zero		1
	.type		_ZN34_INTERNAL_e27e9c51_4_k_cu_a31b17e96thrust24THRUST_300001_SM_1000_NS8cuda_cub3parE,@object
	.size		_ZN34_INTERNAL_e27e9c51_4_k_cu_a31b17e96thrust24THRUST_300001_SM_1000_NS8cuda_cub3parE,(_ZN34_INTERNAL_e27e9c51_4_k_cu_a31b17e94cuda3std3__48unexpectE - _ZN34_INTERNAL_e27e9c51_4_k_cu_a31b17e96thrust24THRUST_300001_SM_1000_NS8cuda_cub3parE)
_ZN34_INTERNAL_e27e9c51_4_k_cu_a31b17e96thrust24THRUST_300001_SM_1000_NS8cuda_cub3parE:
	.zero		1
	.type		_ZN34_INTERNAL_e27e9c51_4_k_cu_a31b17e94cuda3std3__48unexpectE,@object
	.size		_ZN34_INTERNAL_e27e9c51_4_k_cu_a31b17e94cuda3std3__48unexpectE,(_ZN34_INTERNAL_e27e9c51_4_k_cu_a31b17e96thrust24THRUST_300001_SM_1000_NS12placeholders2_9E - _ZN34_INTERNAL_e27e9c51_4_k_cu_a31b17e94cuda3std3__48unexpectE)
_ZN34_INTERNAL_e27e9c51_4_k_cu_a31b17e94cuda3std3__48unexpectE:
	.zero		1
	.type		_ZN34_INTERNAL_e27e9c51_4_k_cu_a31b17e96thrust24THRUST_300001_SM_1000_NS12placeholders2_9E,@object
	.size		_ZN34_INTERNAL_e27e9c51_4_k_cu_a31b17e96thrust24THRUST_300001_SM_1000_NS12placeholders2_9E,(_ZN34_INTERNAL_e27e9c51_4_k_cu_a31b17e94cuda3std3__419piecewise_constructE - _ZN34_INTERNAL_e27e9c51_4_k_cu_a31b17e96thrust24THRUST_300001_SM_1000_NS12placeholders2_9E)
_ZN34_INTERNAL_e27e9c51_4_k_cu_a31b17e96thrust24THRUST_300001_SM_1000_NS12placeholders2_9E:
	.zero		1
	.type		_ZN34_INTERNAL_e27e9c51_4_k_cu_a31b17e94cuda3std3__419piecewise_constructE,@object
	.size		_ZN34_INTERNAL_e27e9c51_4_k_cu_a31b17e94cuda3std3__419piecewise_constructE,(_ZN34_INTERNAL_e27e9c51_4_k_cu_a31b17e94cuda3std6ranges3__45__cpo5cdataE - _ZN34_INTERNAL_e27e9c51_4_k_cu_a31b17e94cuda3std3__419piecewise_constructE)
_ZN34_INTERNAL_e27e9c51_4_k_cu_a31b17e94cuda3std3__419piecewise_constructE:
	.zero		1
	.type		_ZN34_INTERNAL_e27e9c51_4_k_cu_a31b17e94cuda3std6ranges3__45__cpo5cdataE,@object
	.size		_ZN34_INTERNAL_e27e9c51_4_k_cu_a31b17e94cuda3std6ranges3__45__cpo5cdataE,(_ZN34_INTERNAL_e27e9c51_4_k_cu_a31b17e96thrust24THRUST_300001_SM_1000_NS12placeholders2_1E - _ZN34_INTERNAL_e27e9c51_4_k_cu_a31b17e94cuda3std6ranges3__45__cpo5cdataE)
_ZN34_INTERNAL_e27e9c51_4_k_cu_a31b17e94cuda3std6ranges3__45__cpo5cdataE:
	.zero		1
	.type		_ZN34_INTERNAL_e27e9c51_4_k_cu_a31b17e96thrust24THRUST_300001_SM_1000_NS12placeholders2_1E,@object
	.size		_ZN34_INTERNAL_e27e9c51_4_k_cu_a31b17e96thrust24THRUST_300001_SM_1000_NS12placeholders2_1E,(_ZN34_INTERNAL_e27e9c51_4_k_cu_a31b17e94cuda3std3__45__cpo3endE - _ZN34_INTERNAL_e27e9c51_4_k_cu_a31b17e96thrust24THRUST_300001_SM_1000_NS12placeholders2_1E)
_ZN34_INTERNAL_e27e9c51_4_k_cu_a31b17e96thrust24THRUST_300001_SM_1000_NS12placeholders2_1E:
	.zero		1
	.type		_ZN34_INTERNAL_e27e9c51_4_k_cu_a31b17e94cuda3std3__45__cpo3endE,@object
	.size		_ZN34_INTERNAL_e27e9c51_4_k_cu_a31b17e94cuda3std3__45__cpo3endE,(_ZN34_INTERNAL_e27e9c51_4_k_cu_a31b17e94cuda3std6ranges3__45__cpo3endE - _ZN34_INTERNAL_e27e9c51_4_k_cu_a31b17e94cuda3std3__45__cpo3endE)
_ZN34_INTERNAL_e27e9c51_4_k_cu_a31b17e94cuda3std3__45__cpo3endE:
	.zero		1
	.type		_ZN34_INTERNAL_e27e9c51_4_k_cu_a31b17e94cuda3std6ranges3__45__cpo3endE,@object
	.size		_ZN34_INTERNAL_e27e9c51_4_k_cu_a31b17e94cuda3std6ranges3__45__cpo3endE,(.L_21 - _ZN34_INTERNAL_e27e9c51_4_k_cu_a31b17e94cuda3std6ranges3__45__cpo3endE)
_ZN34_INTERNAL_e27e9c51_4_k_cu_a31b17e94cuda3std6ranges3__45__cpo3endE:
	.zero		1
.L_21:


//--------------------- .nv.shared._Z26OneThreadPerParticleKernelv --------------------------
	.section	.nv.shared._Z26OneThreadPerParticleKernelv,"aw",@nobits
	.sectionflags	@""
	.align	4
.nv.shared._Z26OneThreadPerParticleKernelv:
	.zero		2048


//--------------------- .nv.constant0._ZN3cub18CUB_300001_SM_10006detail11EmptyKernelIvEEvv --------------------------
	.section	.nv.constant0._ZN3cub18CUB_300001_SM_10006detail11EmptyKernelIvEEvv,"a",@progbits
	.sectionflags	@""
	.align	4
.nv.constant0._ZN3cub18CUB_300001_SM_10006detail11EmptyKernelIvEEvv:
	.zero		896


//--------------------- .nv.constant0._Z22OneThreadPerPairKernelv --------------------------
	.section	.nv.constant0._Z22OneThreadPerPairKernelv,"a",@progbits
	.sectionflags	@""
	.align	4
.nv.constant0._Z22OneThreadPerPairKernelv:
	.zero		896


//--------------------- .nv.constant0._Z26OneThreadPerParticleKernelv --------------------------
	.section	.nv.constant0._Z26OneThreadPerParticleKernelv,"a",@progbits
	.sectionflags	@""
	.align	4
.nv.constant0._Z26OneThreadPerParticleKernelv:
	.zero		896


//--------------------- .nv.constant0._Z11init_kernelv --------------------------
	.section	.nv.constant0._Z11init_kernelv,"a",@progbits
	.sectionflags	@""
	.align	4
.nv.constant0._Z11init_kernelv:
	.zero		896


//--------------------- SYMBOLS --------------------------

	.type		.nv.reservedSmem.offset0,@object
	.size		.nv.reservedSmem.offset0,0x4
	.type		.nv.reservedSmem.cap,@object
	.size		.nv.reservedSmem.cap,0x4
